	.headerflags	@"EF_CUDA_TEXMODE_UNIFIED EF_CUDA_64BIT_ADDRESS EF_CUDA_ACCELERATORS EF_CUDA_SM90 EF_CUDA_VIRTUAL_SM(EF_CUDA_SM90)"
	.elftype	@"ET_EXEC"


//--------------------- .nv.info                  --------------------------
	.section	.nv.info,"",@"SHT_CUDA_INFO"
	.align	4


	//----- nvinfo : EIATTR_REGCOUNT
	.align		4
        /*0000*/ 	.byte	0x04, 0x2f
        /*0002*/ 	.short	(.L_3 - .L_2)
	.align		4
.L_2:
        /*0004*/ 	.word	index@(triton_poi_fused__native_batch_norm_legit_no_training_add_relu_threshold_backward_1)
        /*0008*/ 	.word	0x00000020


	//----- nvinfo : EIATTR_MIN_STACK_SIZE
	.align		4
.L_3:
        /*000c*/ 	.byte	0x04, 0x12
        /*000e*/ 	.short	(.L_5 - .L_4)
	.align		4
.L_4:
        /*0010*/ 	.word	index@(triton_poi_fused__native_batch_norm_legit_no_training_add_relu_threshold_backward_1)
        /*0014*/ 	.word	0x00000000


	//----- nvinfo : EIATTR_FRAME_SIZE
	.align		4
.L_5:
        /*0018*/ 	.byte	0x04, 0x11
        /*001a*/ 	.short	(.L_7 - .L_6)
	.align		4
.L_6:
        /*001c*/ 	.word	index@(triton_poi_fused__native_batch_norm_legit_no_training_add_relu_threshold_backward_1)
        /*0020*/ 	.word	0x00000000


	//----- nvinfo : EIATTR_MIN_STACK_SIZE
	.align		4
.L_7:
        /*0024*/ 	.byte	0x04, 0x12
        /*0026*/ 	.short	(.L_9 - .L_8)
	.align		4
.L_8:
        /*0028*/ 	.word	index@(triton_poi_fused__native_batch_norm_legit_no_training_add_relu_threshold_backward_1)
        /*002c*/ 	.word	0x00000000
.L_9:


//--------------------- .nv.info.triton_poi_fused__native_batch_norm_legit_no_training_add_relu_threshold_backward_1 --------------------------
	.section	.nv.info.triton_poi_fused__native_batch_norm_legit_no_training_add_relu_threshold_backward_1,"",@"SHT_CUDA_INFO"
	.sectionflags	@""
	.align	4


	//----- nvinfo : EIATTR_CUDA_API_VERSION
	.align		4
        /*0000*/ 	.byte	0x04, 0x37
        /*0002*/ 	.short	(.L_11 - .L_10)
.L_10:
        /*0004*/ 	.word	0x0000007c


	//----- nvinfo : EIATTR_KPARAM_INFO
	.align		4
.L_11:
        /*0008*/ 	.byte	0x04, 0x17
        /*000a*/ 	.short	(.L_13 - .L_12)
.L_12:
        /*000c*/ 	.word	0x00000000
        /*0010*/ 	.short	0x0008
        /*0012*/ 	.short	0x0040
        /*0014*/ 	.byte	0x00, 0xf0, 0x11, 0x00


	//----- nvinfo : EIATTR_KPARAM_INFO
	.align		4
.L_13:
        /*0018*/ 	.byte	0x04, 0x17
        /*001a*/ 	.short	(.L_15 - .L_14)
.L_14:
        /*001c*/ 	.word	0x00000000
        /*0020*/ 	.short	0x0007
        /*0022*/ 	.short	0x0038
        /*0024*/ 	.byte	0x00, 0xf4, 0x21, 0x00


	//----- nvinfo : EIATTR_KPARAM_INFO
	.align		4
.L_15:
        /*0028*/ 	.byte	0x04, 0x17
        /*002a*/ 	.short	(.L_17 - .L_16)
.L_16:
        /*002c*/ 	.word	0x00000000
        /*0030*/ 	.short	0x0006
        /*0032*/ 	.short	0x0030
        /*0034*/ 	.byte	0x00, 0xf4, 0x21, 0x00


	//----- nvinfo : EIATTR_KPARAM_INFO
	.align		4
.L_17:
        /*0038*/ 	.byte	0x04, 0x17
        /*003a*/ 	.short	(.L_19 - .L_18)
.L_18:
        /*003c*/ 	.word	0x00000000
        /*0040*/ 	.short	0x0005
        /*0042*/ 	.short	0x0028
        /*0044*/ 	.byte	0x00, 0xf4, 0x21, 0x00


	//----- nvinfo : EIATTR_KPARAM_INFO
	.align		4
.L_19:
        /*0048*/ 	.byte	0x04, 0x17
        /*004a*/ 	.short	(.L_21 - .L_20)
.L_20:
        /*004c*/ 	.word	0x00000000
        /*0050*/ 	.short	0x0004
        /*0052*/ 	.short	0x0020
        /*0054*/ 	.byte	0x00, 0xf4, 0x21, 0x00


	//----- nvinfo : EIATTR_KPARAM_INFO
	.align		4
.L_21:
        /*0058*/ 	.byte	0x04, 0x17
        /*005a*/ 	.short	(.L_23 - .L_22)
.L_22:
        /*005c*/ 	.word	0x00000000
        /*0060*/ 	.short	0x0003
        /*0062*/ 	.short	0x0018
        /*0064*/ 	.byte	0x00, 0xf4, 0x21, 0x00


	//----- nvinfo : EIATTR_KPARAM_INFO
	.align		4
.L_23:
        /*0068*/ 	.byte	0x04, 0x17
        /*006a*/ 	.short	(.L_25 - .L_24)
.L_24:
        /*006c*/ 	.word	0x00000000
        /*0070*/ 	.short	0x0002
        /*0072*/ 	.short	0x0010
        /*0074*/ 	.byte	0x00, 0xf4, 0x21, 0x00


	//----- nvinfo : EIATTR_KPARAM_INFO
	.align		4
.L_25:
        /*0078*/ 	.byte	0x04, 0x17
        /*007a*/ 	.short	(.L_27 - .L_26)
.L_26:
        /*007c*/ 	.word	0x00000000
        /*0080*/ 	.short	0x0001
        /*0082*/ 	.short	0x0008
        /*0084*/ 	.byte	0x00, 0xf4, 0x21, 0x00


	//----- nvinfo : EIATTR_KPARAM_INFO
	.align		4
.L_27:
        /*0088*/ 	.byte	0x04, 0x17
        /*008a*/ 	.short	(.L_29 - .L_28)
.L_28:
        /*008c*/ 	.word	0x00000000
        /*0090*/ 	.short	0x0000
        /*0092*/ 	.short	0x0000
        /*0094*/ 	.byte	0x00, 0xf4, 0x21, 0x00


	//----- nvinfo : EIATTR_SPARSE_MMA_MASK
	.align		4
.L_29:
        /*0098*/ 	.byte	0x03, 0x50
        /*009a*/ 	.short	0x0000


	//----- nvinfo : EIATTR_MAXREG_COUNT
	.align		4
        /*009c*/ 	.byte	0x03, 0x1b
        /*009e*/ 	.short	0x00ff


	//----- nvinfo : EIATTR_EXIT_INSTR_OFFSETS
	.align		4
        /*00a0*/ 	.byte	0x04, 0x1c
        /*00a2*/ 	.short	(.L_31 - .L_30)


	//   ....[0]....
.L_30:
        /*00a4*/ 	.word	0x000008d0


	//----- nvinfo : EIATTR_REQNTID
	.align		4
.L_31:
        /*00a8*/ 	.byte	0x04, 0x10
        /*00aa*/ 	.short	(.L_33 - .L_32)
.L_32:
        /*00ac*/ 	.word	0x00000080
        /*00b0*/ 	.word	0x00000001
        /*00b4*/ 	.word	0x00000001


	//----- nvinfo : EIATTR_CBANK_PARAM_SIZE
	.align		4
.L_33:
        /*00b8*/ 	.byte	0x03, 0x19
        /*00ba*/ 	.short	0x0044


	//----- nvinfo : EIATTR_PARAM_CBANK
	.align		4
        /*00bc*/ 	.byte	0x04, 0x0a
        /*00be*/ 	.short	(.L_35 - .L_34)
	.align		4
.L_34:
        /*00c0*/ 	.word	index@(.nv.constant0.triton_poi_fused__native_batch_norm_legit_no_training_add_relu_threshold_backward_1)
        /*00c4*/ 	.short	0x0210
        /*00c6*/ 	.short	0x0044


	//----- nvinfo : EIATTR_SW_WAR
	.align		4
.L_35:
        /*00c8*/ 	.byte	0x04, 0x36
        /*00ca*/ 	.short	(.L_37 - .L_36)
.L_36:
        /*00cc*/ 	.word	0x00000008
.L_37:


//--------------------- .nv.callgraph             --------------------------
	.section	.nv.callgraph,"",@"SHT_CUDA_CALLGRAPH"
	.align	4
	.sectionentsize	8
	.align		4
        /*0000*/ 	.word	0x00000000
	.align		4
        /*0004*/ 	.word	0xffffffff
	.align		4
        /*0008*/ 	.word	0x00000000
	.align		4
        /*000c*/ 	.word	0xfffffffe
	.align		4
        /*0010*/ 	.word	0x00000000
	.align		4
        /*0014*/ 	.word	0xfffffffd
	.align		4
        /*0018*/ 	.word	0x00000000
	.align		4
        /*001c*/ 	.word	0xfffffffc


//--------------------- .nv.constant4             --------------------------
	.section	.nv.constant4,"a",@progbits
	.align	8
	.align		8
.nv.constant4:
        /*0000*/ 	.dword	_$_str
	.align		8
        /*0008*/ 	.dword	_$_str_$_2


//--------------------- .text.triton_poi_fused__native_batch_norm_legit_no_training_add_relu_threshold_backward_1 --------------------------
	.section	.text.triton_poi_fused__native_batch_norm_legit_no_training_add_relu_threshold_backward_1,"ax",@progbits
	.sectionflags	@"SHF_BARRIERS=1"
	.align	128
        .global         triton_poi_fused__native_batch_norm_legit_no_training_add_relu_threshold_backward_1
        .type           triton_poi_fused__native_batch_norm_legit_no_training_add_relu_threshold_backward_1,@function
        .size           triton_poi_fused__native_batch_norm_legit_no_training_add_relu_threshold_backward_1,(.L_x_1 - triton_poi_fused__native_batch_norm_legit_no_training_add_relu_threshold_backward_1)
        .other          triton_poi_fused__native_batch_norm_legit_no_training_add_relu_threshold_backward_1,@"STO_CUDA_ENTRY STV_DEFAULT"
triton_poi_fused__native_batch_norm_legit_no_training_add_relu_threshold_backward_1:
.text.triton_poi_fused__native_batch_norm_legit_no_training_add_relu_threshold_backward_1:
[----:B------:R-:W-:Y:S01]  /*0000*/  LDC R1, c[0x0][0x28] ;  /* 0x00000a00ff017b82 */ /* 0x000fe20000000800 */
[----:B------:R-:W1:Y:S07]  /*0010*/  S2R R23, SR_TID.X ;  /* 0x0000000000177919 */ /* 0x000e6e0000002100 */
[----:B------:R-:W2:Y:S01]  /*0020*/  LDC.64 R18, c[0x0][0x220] ;  /* 0x00008800ff127b82 */ /* 0x000ea20000000a00 */
[----:B------:R-:W-:Y:S01]  /*0030*/  ULDC.64 UR6, c[0x0][0x208] ;  /* 0x0000820000067ab9 */ /* 0x000fe20000000a00 */
[----:B------:R-:W3:Y:S06]  /*0040*/  S2R R0, SR_CTAID.X ;  /* 0x0000000000007919 */ /* 0x000eec0000002500 */
[----:B------:R-:W4:Y:S08]  /*0050*/  LDC.64 R24, c[0x0][0x218] ;  /* 0x00008600ff187b82 */ /* 0x000f300000000a00 */
[----:B------:R-:W5:Y:S08]  /*0060*/  LDC.64 R28, c[0x0][0x210] ;  /* 0x00008400ff1c7b82 */ /* 0x000f700000000a00 */
[----:B------:R-:W2:Y:S08]  /*0070*/  LDC.64 R14, c[0x0][0x228] ;  /* 0x00008a00ff0e7b82 */ /* 0x000eb00000000a00 */
[----:B------:R-:W4:Y:S01]  /*0080*/  LDC.64 R12, c[0x0][0x230] ;  /* 0x00008c00ff0c7b82 */ /* 0x000f220000000a00 */
[----:B-1----:R-:W-:-:S07]  /*0090*/  IMAD.SHL.U32 R3, R23, 0x8, RZ ;  /* 0x0000000817037824 */ /* 0x002fce00078e00ff */
[----:B------:R-:W1:Y:S01]  /*00a0*/  LDC.64 R20, c[0x0][0x238] ;  /* 0x00008e00ff147b82 */ /* 0x000e620000000a00 */
[----:B---3--:R-:W-:Y:S01]  /*00b0*/  IMAD.SHL.U32 R2, R0, 0x400, RZ ;  /* 0x0000040000027824 */ /* 0x008fe200078e00ff */
[----:B------:R-:W-:-:S06]  /*00c0*/  SHF.R.S32.HI R5, RZ, 0x15, R0 ;  /* 0x00000015ff057819 */ /* 0x000fcc0000011400 */
[----:B------:R-:W3:Y:S01]  /*00d0*/  S2UR UR5, SR_CgaCtaId ;  /* 0x00000000000579c3 */ /* 0x000ee20000008800 */
[----:B------:R-:W-:Y:S01]  /*00e0*/  LOP3.LUT R3, R3, 0x3f8, RZ, 0xc0, !PT ;  /* 0x000003f803037812 */ /* 0x000fe200078ec0ff */
[----:B------:R-:W-:Y:S01]  /*00f0*/  UMOV UR4, 0x400 ;  /* 0x0000040000047882 */ /* 0x000fe20000000000 */
[----:B------:R-:W-:Y:S01]  /*0100*/  SGXT R5, R5, 0x1 ;  /* 0x000000010505781a */ /* 0x000fe20000000200 */
[----:B------:R-:W-:Y:S01]  /*0110*/  ULDC.64 UR8, c[0x0][0x248] ;  /* 0x0000920000087ab9 */ /* 0x000fe20000000a00 */
[----:B------:R-:W-:-:S04]  /*0120*/  LOP3.LUT R0, R2, R3, RZ, 0xfc, !PT ;  /* 0x0000000302007212 */ /* 0x000fc800078efcff */
[----:B------:R-:W-:-:S04]  /*0130*/  LEA.HI R5, R5, R0, RZ, 0xc ;  /* 0x0000000005057211 */ /* 0x000fc800078f60ff */
[----:B------:R-:W-:-:S04]  /*0140*/  SHF.R.S32.HI R5, RZ, 0xc, R5 ;  /* 0x0000000cff057819 */ /* 0x000fc80000011405 */
[----:B------:R-:W-:-:S04]  /*0150*/  LEA.HI R4, R5, R5, RZ, 0x4 ;  /* 0x0000000505047211 */ /* 0x000fc800078f20ff */
[----:B------:R-:W-:-:S05]  /*0160*/  LOP3.LUT R4, R4, 0xfffffff0, RZ, 0xc0, !PT ;  /* 0xfffffff004047812 */ /* 0x000fca00078ec0ff */
[----:B------:R-:W-:-:S04]  /*0170*/  IMAD.IADD R17, R5, 0x1, -R4 ;  /* 0x0000000105117824 */ /* 0x000fc800078e0a04 */
[----:B--2---:R-:W-:-:S05]  /*0180*/  IMAD.WIDE R18, R17, 0x4, R18 ;  /* 0x0000000411127825 */ /* 0x004fca00078e0212 */
[----:B------:R-:W2:Y:S01]  /*0190*/  LDG.E.EL R22, desc[UR6][R18.64] ;  /* 0x0000000612167981 */ /* 0x000ea2000c2e1900 */
[----:B----4-:R-:W-:-:S04]  /*01a0*/  IMAD.WIDE R24, R17, 0x4, R24 ;  /* 0x0000000411187825 */ /* 0x010fc800078e0218 */
[----:B-----5:R-:W-:Y:S02]  /*01b0*/  IMAD.WIDE R28, R0, 0x4, R28 ;  /* 0x00000004001c7825 */ /* 0x020fe400078e021c */
[----:B------:R-:W4:Y:S04]  /*01c0*/  LDG.E.EL R24, desc[UR6][R24.64] ;  /* 0x0000000618187981 */ /* 0x000f28000c2e1900 */
[----:B------:R-:W4:Y:S01]  /*01d0*/  LDG.E.128 R8, desc[UR6][R28.64] ;  /* 0x000000061c087981 */ /* 0x000f22000c1e1d00 */
[----:B0-----:R-:W-:-:S03]  /*01e0*/  IMAD.WIDE R26, R17, 0x4, R14 ;  /* 0x00000004111a7825 */ /* 0x001fc600078e020e */
[----:B------:R0:W5:Y:S01]  /*01f0*/  LDG.E.128 R4, desc[UR6][R28.64+0x10] ;  /* 0x000010061c047981 */ /* 0x000162000c1e1d00 */
[----:B------:R-:W-:-:S03]  /*0200*/  IMAD.WIDE R12, R17, 0x4, R12 ;  /* 0x00000004110c7825 */ /* 0x000fc600078e020c */
[----:B------:R0:W4:Y:S01]  /*0210*/  LDG.E.EL R26, desc[UR6][R26.64] ;  /* 0x000000061a1a7981 */ /* 0x000122000c2e1900 */
[----:B-1----:R-:W-:-:S03]  /*0220*/  IMAD.WIDE R20, R0, 0x4, R20 ;  /* 0x0000000400147825 */ /* 0x002fc600078e0214 */
[----:B------:R-:W4:Y:S04]  /*0230*/  LDG.E.EL R25, desc[UR6][R12.64] ;  /* 0x000000060c197981 */ /* 0x000f28000c2e1900 */
[----:B------:R-:W4:Y:S04]  /*0240*/  LDG.E.128 R16, desc[UR6][R20.64+0x10] ;  /* 0x0000100614107981 */ /* 0x000f28000c1e1d00 */
[----:B------:R4:W4:Y:S01]  /*0250*/  LDG.E.128 R12, desc[UR6][R20.64] ;  /* 0x00000006140c7981 */ /* 0x000922000c1e1d00 */
[----:B0-----:R-:W-:Y:S01]  /*0260*/  IMAD.MOV.U32 R28, RZ, RZ, 0x3e800000 ;  /* 0x3e800000ff1c7424 */ /* 0x001fe200078e00ff */
[----:B---3--:R-:W-:-:S06]  /*0270*/  UPRMT UR4, UR5, 0x654, UR4 ;  /* 0x0000065405047896 */ /* 0x008fcc0008000004 */
[----:B------:R-:W-:Y:S01]  /*0280*/  LEA R3, R3, UR4, 0x2 ;  /* 0x0000000403037c11 */ /* 0x000fe2000f8e10ff */
[----:B------:R-:W-:-:S05]  /*0290*/  IMAD.SHL.U32 R23, R23, 0x4, RZ ;  /* 0x0000000417177824 */ /* 0x000fca00078e00ff */
[----:B------:R-:W-:Y:S01]  /*02a0*/  LOP3.LUT R23, R23, 0x1fc, RZ, 0xc0, !PT ;  /* 0x000001fc17177812 */ /* 0x000fe200078ec0ff */
[----:B--2---:R-:W-:-:S06]  /*02b0*/  FADD R22, R22, 9.9999997473787516356e-06 ;  /* 0x3727c5ac16167421 */ /* 0x004fcc0000000000 */
[----:B------:R-:W0:Y:S02]  /*02c0*/  MUFU.SQRT R22, R22 ;  /* 0x0000001600167308 */ /* 0x000e240000002000 */
[C---:B0-----:R-:W-:Y:S02]  /*02d0*/  FSETP.GT.AND P0, PT, R22.reuse, 8.50705917302346158658e+37, PT ;  /* 0x7e8000001600780b */ /* 0x041fe40003f04000 */
[----:B------:R-:W-:-:S11]  /*02e0*/  FSETP.GEU.AND P1, PT, R22, 1.175494350822287508e-38, PT ;  /* 0x008000001600780b */ /* 0x000fd60003f2e000 */
[----:B------:R-:W-:-:S04]  /*02f0*/  @P0 FMUL R22, R22, 0.25 ;  /* 0x3e80000016160820 */ /* 0x000fc80000400000 */
[----:B------:R-:W-:-:S04]  /*0300*/  @!P1 FMUL R22, R22, 16777216 ;  /* 0x4b80000016169820 */ /* 0x000fc80000400000 */
[----:B------:R-:W0:Y:S01]  /*0310*/  MUFU.RCP R27, R22 ;  /* 0x00000016001b7308 */ /* 0x000e220000001000 */
[----:B------:R-:W-:Y:S01]  /*0320*/  FSEL R28, R28, 1, P0 ;  /* 0x3f8000001c1c7808 */ /* 0x000fe20000000000 */
[----:B----4-:R-:W-:-:S04]  /*0330*/  FADD R21, R8, -R24 ;  /* 0x8000001808157221 */ /* 0x010fc80000000000 */
[----:B------:R-:W-:Y:S01]  /*0340*/  @!P1 FMUL R28, R28, 16777216 ;  /* 0x4b8000001c1c9820 */ /* 0x000fe20000400000 */
[--C-:B------:R-:W-:Y:S01]  /*0350*/  FADD R8, R11, -R24.reuse ;  /* 0x800000180b087221 */ /* 0x100fe20000000000 */
[--C-:B-----5:R-:W-:Y:S01]  /*0360*/  FADD R11, R4, -R24.reuse ;  /* 0x80000018040b7221 */ /* 0x120fe20000000000 */
[--C-:B------:R-:W-:Y:S01]  /*0370*/  FADD R7, R7, -R24.reuse ;  /* 0x8000001807077221 */ /* 0x100fe20000000000 */
[----:B0-----:R-:W-:Y:S01]  /*0380*/  FMUL R20, R27, R28 ;  /* 0x0000001c1b147220 */ /* 0x001fe20000400000 */
[----:B------:R-:W-:-:S03]  /*0390*/  FADD R27, R10, -R24 ;  /* 0x800000180a1b7221 */ /* 0x000fc60000000000 */
[C---:B------:R-:W-:Y:S01]  /*03a0*/  FMUL R4, R20.reuse, R8 ;  /* 0x0000000814047220 */ /* 0x040fe20000400000 */
[----:B------:R-:W-:Y:S01]  /*03b0*/  FMUL R8, R20, R27 ;  /* 0x0000001b14087220 */ /* 0x000fe20000400000 */
[--C-:B------:R-:W-:Y:S01]  /*03c0*/  FADD R29, R6, -R24.reuse ;  /* 0x80000018061d7221 */ /* 0x100fe20000000000 */
[--C-:B------:R-:W-:Y:S01]  /*03d0*/  FADD R9, R9, -R24.reuse ;  /* 0x8000001809097221 */ /* 0x100fe20000000000 */
[----:B------:R-:W-:Y:S01]  /*03e0*/  FADD R5, R5, -R24 ;  /* 0x8000001805057221 */ /* 0x000fe20000000000 */
[----:B------:R-:W-:Y:S01]  /*03f0*/  FMUL R6, R20, R7 ;  /* 0x0000000714067220 */ /* 0x000fe20000400000 */
[C-C-:B------:R-:W-:Y:S01]  /*0400*/  FFMA R7, R26.reuse, R8, R25.reuse ;  /* 0x000000081a077223 */ /* 0x140fe20000000019 */
[--C-:B------:R-:W-:Y:S01]  /*0410*/  FFMA R8, R26, R4, R25.reuse ;  /* 0x000000041a087223 */ /* 0x100fe20000000019 */
[C---:B------:R-:W-:Y:S01]  /*0420*/  FMUL R22, R20.reuse, R9 ;  /* 0x0000000914167220 */ /* 0x040fe20000400000 */
[C---:B------:R-:W-:Y:S01]  /*0430*/  FMUL R21, R20.reuse, R21 ;  /* 0x0000001514157220 */ /* 0x040fe20000400000 */
[C---:B------:R-:W-:Y:S01]  /*0440*/  FMUL R10, R20.reuse, R29 ;  /* 0x0000001d140a7220 */ /* 0x040fe20000400000 */
[C---:B------:R-:W-:Y:S01]  /*0450*/  FMUL R24, R20.reuse, R5 ;  /* 0x0000000514187220 */ /* 0x040fe20000400000 */
[----:B------:R-:W-:Y:S01]  /*0460*/  FMUL R28, R20, R11 ;  /* 0x0000000b141c7220 */ /* 0x000fe20000400000 */
[----:B------:R-:W-:Y:S01]  /*0470*/  FSETP.GEU.AND P6, PT, R8, -R15, PT ;  /* 0x8000000f0800720b */ /* 0x000fe20003fce000 */
[C-C-:B------:R-:W-:Y:S01]  /*0480*/  FFMA R5, R26.reuse, R21, R25.reuse ;  /* 0x000000151a057223 */ /* 0x140fe20000000019 */
[C-C-:B------:R-:W-:Y:S01]  /*0490*/  FFMA R20, R26.reuse, R22, R25.reuse ;  /* 0x000000161a147223 */ /* 0x140fe20000000019 */
[C-C-:B------:R-:W-:Y:S01]  /*04a0*/  FFMA R9, R26.reuse, R28, R25.reuse ;  /* 0x0000001c1a097223 */ /* 0x140fe20000000019 */
[C-C-:B------:R-:W-:Y:S01]  /*04b0*/  FFMA R4, R26.reuse, R24, R25.reuse ;  /* 0x000000181a047223 */ /* 0x140fe20000000019 */
[C-C-:B------:R-:W-:Y:S01]  /*04c0*/  FFMA R11, R26.reuse, R10, R25.reuse ;  /* 0x0000000a1a0b7223 */ /* 0x140fe20000000019 */
[----:B------:R-:W-:Y:S01]  /*04d0*/  FADD R8, R15, R8 ;  /* 0x000000080f087221 */ /* 0x000fe20000000000 */
[----:B------:R-:W-:Y:S01]  /*04e0*/  FFMA R26, R26, R6, R25 ;  /* 0x000000061a1a7223 */ /* 0x000fe20000000019 */
[----:B------:R-:W-:Y:S01]  /*04f0*/  FSETP.GEU.AND P5, PT, R7, -R14, PT ;  /* 0x8000000e0700720b */ /* 0x000fe20003fae000 */
[----:B------:R-:W-:Y:S01]  /*0500*/  FADD R6, R14, R7 ;  /* 0x000000070e067221 */ /* 0x000fe20000000000 */
[----:B------:R-:W-:-:S02]  /*0510*/  FSETP.GEU.AND P4, PT, R20, -R13, PT ;  /* 0x8000000d1400720b */ /* 0x000fc40003f8e000 */
[----:B------:R-:W-:Y:S01]  /*0520*/  FSEL R7, R8, RZ, P6 ;  /* 0x000000ff08077208 */ /* 0x000fe20003000000 */
[----:B------:R-:W-:Y:S01]  /*0530*/  FADD R13, R13, R20 ;  /* 0x000000140d0d7221 */ /* 0x000fe20000000000 */
[----:B------:R-:W-:Y:S01]  /*0540*/  FSETP.GEU.AND P3, PT, R5, -R12, PT ;  /* 0x8000000c0500720b */ /* 0x000fe20003f6e000 */
        /* <DEDUP_REMOVED lines=9> */
[----:B------:R-:W-:Y:S01]  /*05e0*/  FSEL R6, R6, RZ, P5 ;  /* 0x000000ff06067208 */ /* 0x000fe20002800000 */
[----:B------:R-:W0:Y:S01]  /*05f0*/  LDC.64 R20, c[0x0][0x240] ;  /* 0x00009000ff147b82 */ /* 0x000e220000000a00 */
[----:B------:R-:W-:-:S02]  /*0600*/  FSEL R5, R13, RZ, P4 ;  /* 0x000000ff0d057208 */ /* 0x000fc40002000000 */
[----:B------:R-:W-:Y:S02]  /*0610*/  FSEL R4, R12, RZ, P3 ;  /* 0x000000ff0c047208 */ /* 0x000fe40001800000 */
[----:B------:R-:W-:Y:S02]  /*0620*/  FSEL R19, R19, RZ, P2 ;  /* 0x000000ff13137208 */ /* 0x000fe40001000000 */
[----:B------:R-:W-:Y:S02]  /*0630*/  FSEL R18, R18, RZ, P1 ;  /* 0x000000ff12127208 */ /* 0x000fe40000800000 */
[----:B------:R-:W-:Y:S02]  /*0640*/  FSEL R17, R17, RZ, P0 ;  /* 0x000000ff11117208 */ /* 0x000fe40000000000 */
[----:B------:R-:W-:Y:S01]  /*0650*/  FSEL R16, R16, RZ, P6 ;  /* 0x000000ff10107208 */ /* 0x000fe20003000000 */
[----:B------:R1:W-:Y:S04]  /*0660*/  STS.128 [R3], R4 ;  /* 0x0000000403007388 */ /* 0x0003e80000000c00 */
[----:B------:R2:W-:Y:S01]  /*0670*/  STS.128 [R3+0x10], R16 ;  /* 0x0000101003007388 */ /* 0x0005e20000000c00 */
[----:B------:R-:W-:Y:S01]  /*0680*/  LEA R22, R23, UR4, 0x2 ;  /* 0x0000000417167c11 */ /* 0x000fe2000f8e10ff */
[----:B------:R-:W-:Y:S01]  /*0690*/  ULDC.64 UR4, c[0x0][0x240] ;  /* 0x0000900000047ab9 */ /* 0x000fe20000000a00 */
[----:B------:R-:W-:Y:S01]  /*06a0*/  BAR.SYNC.DEFER_BLOCKING 0x0 ;  /* 0x0000000000007b1d */ /* 0x000fe20000010000 */
[----:B------:R-:W-:-:S02]  /*06b0*/  FSETP.GTU.AND P2, PT, R6, RZ, PT ;  /* 0x000000ff0600720b */ /* 0x000fc40003f4c000 */
[----:B------:R-:W-:-:S03]  /*06c0*/  FSETP.GTU.AND P3, PT, R7, RZ, PT ;  /* 0x000000ff0700720b */ /* 0x000fc60003f6c000 */
[----:B------:R-:W3:Y:S04]  /*06d0*/  LDS.128 R12, [R22] ;  /* 0x00000000160c7984 */ /* 0x000ee80000000c00 */
[----:B------:R-:W4:Y:S01]  /*06e0*/  LDS.128 R8, [R22+0x800] ;  /* 0x0008000016087984 */ /* 0x000f220000000c00 */
[----:B------:R-:W-:Y:S02]  /*06f0*/  FSETP.GTU.AND P0, PT, R4, RZ, PT ;  /* 0x000000ff0400720b */ /* 0x000fe40003f0c000 */
[----:B------:R-:W-:Y:S02]  /*0700*/  FSETP.GTU.AND P1, PT, R5, RZ, PT ;  /* 0x000000ff0500720b */ /* 0x000fe40003f2c000 */
[----:B-1----:R-:W-:Y:S02]  /*0710*/  SEL R4, RZ, 0x1, P3 ;  /* 0x00000001ff047807 */ /* 0x002fe40001800000 */
[----:B--2---:R-:W-:-:S02]  /*0720*/  SEL R3, RZ, 0x1, P2 ;  /* 0x00000001ff037807 */ /* 0x004fc40001000000 */
[----:B------:R-:W-:Y:S02]  /*0730*/  FSETP.GTU.AND P4, PT, R18, RZ, PT ;  /* 0x000000ff1200720b */ /* 0x000fe40003f8c000 */
[----:B------:R-:W-:Y:S02]  /*0740*/  FSETP.GTU.AND P2, PT, R19, RZ, PT ;  /* 0x000000ff1300720b */ /* 0x000fe40003f4c000 */
[----:B------:R-:W-:Y:S02]  /*0750*/  SEL R18, RZ, 0x1, P1 ;  /* 0x00000001ff127807 */ /* 0x000fe40000800000 */
[----:B------:R-:W-:Y:S02]  /*0760*/  SEL R5, RZ, 0x1, P0 ;  /* 0x00000001ff057807 */ /* 0x000fe40000000000 */
[----:B------:R-:W-:Y:S02]  /*0770*/  FSETP.GTU.AND P0, PT, R16, RZ, PT ;  /* 0x000000ff1000720b */ /* 0x000fe40003f0c000 */
[----:B------:R-:W-:-:S02]  /*0780*/  FSETP.GTU.AND P1, PT, R17, RZ, PT ;  /* 0x000000ff1100720b */ /* 0x000fc40003f2c000 */
[----:B------:R-:W-:Y:S02]  /*0790*/  PRMT R3, R3, 0x3340, R4 ;  /* 0x0000334003037816 */ /* 0x000fe40000000004 */
[----:B------:R-:W-:Y:S02]  /*07a0*/  SEL R4, RZ, 0x1, P2 ;  /* 0x00000001ff047807 */ /* 0x000fe40001000000 */
[----:B------:R-:W-:Y:S02]  /*07b0*/  SEL R7, RZ, 0x1, P4 ;  /* 0x00000001ff077807 */ /* 0x000fe40002000000 */
[----:B------:R-:W-:Y:S02]  /*07c0*/  PRMT R18, R5, 0x3340, R18 ;  /* 0x0000334005127816 */ /* 0x000fe40000000012 */
[----:B------:R-:W-:Y:S02]  /*07d0*/  LOP3.LUT R23, R2, R23, RZ, 0xfc, !PT ;  /* 0x0000001702177212 */ /* 0x000fe400078efcff */
[----:B------:R-:W-:-:S02]  /*07e0*/  SEL R5, RZ, 0x1, P1 ;  /* 0x00000001ff057807 */ /* 0x000fc40000800000 */
[----:B------:R-:W-:Y:S02]  /*07f0*/  SEL R16, RZ, 0x1, P0 ;  /* 0x00000001ff107807 */ /* 0x000fe40000000000 */
[----:B------:R-:W-:Y:S02]  /*0800*/  PRMT R19, R7, 0x3340, R4 ;  /* 0x0000334007137816 */ /* 0x000fe40000000004 */
[----:B------:R-:W-:Y:S02]  /*0810*/  SHF.R.S32.HI R2, RZ, 0x1f, R2 ;  /* 0x0000001fff027819 */ /* 0x000fe40000011402 */
[C---:B------:R-:W-:Y:S02]  /*0820*/  LEA R4, P0, R23.reuse, UR4, 0x2 ;  /* 0x0000000417047c11 */ /* 0x040fe4000f8010ff */
[----:B------:R-:W-:Y:S02]  /*0830*/  IADD3 R6, P1, R0, UR8, RZ ;  /* 0x0000000800067c10 */ /* 0x000fe4000ff3e0ff */
[----:B------:R-:W-:Y:S01]  /*0840*/  PRMT R16, R16, 0x3340, R5 ;  /* 0x0000334010107816 */ /* 0x000fe20000000005 */
[C---:B0-----:R-:W-:Y:S01]  /*0850*/  IMAD.WIDE R20, R23.reuse, 0x4, R20 ;  /* 0x0000000417147825 */ /* 0x041fe200078e0214 */
[----:B------:R-:W-:-:S02]  /*0860*/  LEA.HI.X R5, R23, UR5, R2, 0x2, P0 ;  /* 0x0000000517057c11 */ /* 0x000fc400080f1402 */
[----:B------:R-:W-:Y:S02]  /*0870*/  LEA.HI.X.SX32 R7, R0, UR9, 0x1, P1 ;  /* 0x0000000900077c11 */ /* 0x000fe400088f0eff */
[----:B------:R-:W-:Y:S02]  /*0880*/  PRMT R18, R18, 0x5410, R3 ;  /* 0x0000541012127816 */ /* 0x000fe40000000003 */
[----:B------:R-:W-:Y:S01]  /*0890*/  PRMT R19, R16, 0x5410, R19 ;  /* 0x0000541010137816 */ /* 0x000fe20000000013 */
[----:B---3--:R-:W-:Y:S04]  /*08a0*/  STG.E.128 desc[UR6][R20.64], R12 ;  /* 0x0000000c14007986 */ /* 0x008fe8000c101d06 */
[----:B----4-:R-:W-:Y:S04]  /*08b0*/  STG.E.128 desc[UR6][R4.64+0x800], R8 ;  /* 0x0008000804007986 */ /* 0x010fe8000c101d06 */
[----:B------:R-:W-:Y:S01]  /*08c0*/  STG.E.64 desc[UR6][R6.64], R18 ;  /* 0x0000001206007986 */ /* 0x000fe2000c101b06 */
[----:B------:R-:W-:Y:S05]  /*08d0*/  EXIT ;  /* 0x000000000000794d */ /* 0x000fea0003800000 */
.L_x_0:
[----:B------:R-:W-:-:S00]  /*08e0*/  BRA `(.L_x_0) ;  /* 0xfffffffc00fc7947 */ /* 0x000fc0000383ffff */
[----:B------:R-:W-:-:S00]  /*08f0*/  NOP ;  /* 0x0000000000007918 */ /* 0x000fc00000000000 */
        /* <DEDUP_REMOVED lines=8> */
.L_x_1:


//--------------------- .nv.global.init           --------------------------
	.section	.nv.global.init,"aw",@progbits
.nv.global.init:
	.type		_$_str,@object
	.size		_$_str,(_$_str_$_2 - _$_str)
_$_str:
        /*0000*/ 	.byte	0x5f, 0x5f, 0x43, 0x55, 0x44, 0x41, 0x5f, 0x46, 0x54, 0x5a, 0x00
	.type		_$_str_$_2,@object
	.size		_$_str_$_2,(.L_1 - _$_str_$_2)
_$_str_$_2:
        /*000b*/ 	.byte	0x5f, 0x5f, 0x43, 0x55, 0x44, 0x41, 0x5f, 0x50, 0x52, 0x45, 0x43, 0x5f, 0x53, 0x51, 0x52, 0x54
        /*001b*/ 	.byte	0x00
.L_1:


//--------------------- .nv.shared.triton_poi_fused__native_batch_norm_legit_no_training_add_relu_threshold_backward_1 --------------------------
	.section	.nv.shared.triton_poi_fused__native_batch_norm_legit_no_training_add_relu_threshold_backward_1,"aw",@nobits
	.sectionflags	@""
	.align	16
	.zero		1024


//--------------------- .nv.constant0.triton_poi_fused__native_batch_norm_legit_no_training_add_relu_threshold_backward_1 --------------------------
	.section	.nv.constant0.triton_poi_fused__native_batch_norm_legit_no_training_add_relu_threshold_backward_1,"a",@progbits
	.sectionflags	@""
	.align	4
.nv.constant0.triton_poi_fused__native_batch_norm_legit_no_training_add_relu_threshold_backward_1:
	.zero		596
